	.headerflags	@"EF_CUDA_TEXMODE_UNIFIED EF_CUDA_64BIT_ADDRESS EF_CUDA_ACCELERATORS EF_CUDA_SM90 EF_CUDA_VIRTUAL_SM(EF_CUDA_SM90)"
	.elftype	@"ET_EXEC"


//--------------------- .nv.info                  --------------------------
	.section	.nv.info,"",@"SHT_CUDA_INFO"
	.align	4


	//----- nvinfo : EIATTR_REGCOUNT
	.align		4
        /*0000*/ 	.byte	0x04, 0x2f
        /*0002*/ 	.short	(.L_1 - .L_0)
	.align		4
.L_0:
        /*0004*/ 	.word	index@(triton_poi_fused_constant_pad_nd_relu_25)
        /*0008*/ 	.word	0x0000000e


	//----- nvinfo : EIATTR_MIN_STACK_SIZE
	.align		4
.L_1:
        /*000c*/ 	.byte	0x04, 0x12
        /*000e*/ 	.short	(.L_3 - .L_2)
	.align		4
.L_2:
        /*0010*/ 	.word	index@(triton_poi_fused_constant_pad_nd_relu_25)
        /*0014*/ 	.word	0x00000000


	//----- nvinfo : EIATTR_FRAME_SIZE
	.align		4
.L_3:
        /*0018*/ 	.byte	0x04, 0x11
        /*001a*/ 	.short	(.L_5 - .L_4)
	.align		4
.L_4:
        /*001c*/ 	.word	index@(triton_poi_fused_constant_pad_nd_relu_25)
        /*0020*/ 	.word	0x00000000


	//----- nvinfo : EIATTR_MIN_STACK_SIZE
	.align		4
.L_5:
        /*0024*/ 	.byte	0x04, 0x12
        /*0026*/ 	.short	(.L_7 - .L_6)
	.align		4
.L_6:
        /*0028*/ 	.word	index@(triton_poi_fused_constant_pad_nd_relu_25)
        /*002c*/ 	.word	0x00000000
.L_7:


//--------------------- .nv.info.triton_poi_fused_constant_pad_nd_relu_25 --------------------------
	.section	.nv.info.triton_poi_fused_constant_pad_nd_relu_25,"",@"SHT_CUDA_INFO"
	.sectionflags	@""
	.align	4


	//----- nvinfo : EIATTR_CUDA_API_VERSION
	.align		4
        /*0000*/ 	.byte	0x04, 0x37
        /*0002*/ 	.short	(.L_9 - .L_8)
.L_8:
        /*0004*/ 	.word	0x0000007c


	//----- nvinfo : EIATTR_KPARAM_INFO
	.align		4
.L_9:
        /*0008*/ 	.byte	0x04, 0x17
        /*000a*/ 	.short	(.L_11 - .L_10)
.L_10:
        /*000c*/ 	.word	0x00000000
        /*0010*/ 	.short	0x0002
        /*0012*/ 	.short	0x0010
        /*0014*/ 	.byte	0x00, 0xf0, 0x11, 0x00


	//----- nvinfo : EIATTR_KPARAM_INFO
	.align		4
.L_11:
        /*0018*/ 	.byte	0x04, 0x17
        /*001a*/ 	.short	(.L_13 - .L_12)
.L_12:
        /*001c*/ 	.word	0x00000000
        /*0020*/ 	.short	0x0001
        /*0022*/ 	.short	0x0008
        /*0024*/ 	.byte	0x00, 0xf4, 0x21, 0x00


	//----- nvinfo : EIATTR_KPARAM_INFO
	.align		4
.L_13:
        /*0028*/ 	.byte	0x04, 0x17
        /*002a*/ 	.short	(.L_15 - .L_14)
.L_14:
        /*002c*/ 	.word	0x00000000
        /*0030*/ 	.short	0x0000
        /*0032*/ 	.short	0x0000
        /*0034*/ 	.byte	0x00, 0xf4, 0x21, 0x00


	//----- nvinfo : EIATTR_SPARSE_MMA_MASK
	.align		4
.L_15:
        /*0038*/ 	.byte	0x03, 0x50
        /*003a*/ 	.short	0x0000


	//----- nvinfo : EIATTR_MAXREG_COUNT
	.align		4
        /*003c*/ 	.byte	0x03, 0x1b
        /*003e*/ 	.short	0x00ff


	//----- nvinfo : EIATTR_EXIT_INSTR_OFFSETS
	.align		4
        /*0040*/ 	.byte	0x04, 0x1c
        /*0042*/ 	.short	(.L_17 - .L_16)


	//   ....[0]....
.L_16:
        /*0044*/ 	.word	0x00000380


	//----- nvinfo : EIATTR_REQNTID
	.align		4
.L_17:
        /*0048*/ 	.byte	0x04, 0x10
        /*004a*/ 	.short	(.L_19 - .L_18)
.L_18:
        /*004c*/ 	.word	0x00000100
        /*0050*/ 	.word	0x00000001
        /*0054*/ 	.word	0x00000001


	//----- nvinfo : EIATTR_CBANK_PARAM_SIZE
	.align		4
.L_19:
        /*0058*/ 	.byte	0x03, 0x19
        /*005a*/ 	.short	0x0014


	//----- nvinfo : EIATTR_PARAM_CBANK
	.align		4
        /*005c*/ 	.byte	0x04, 0x0a
        /*005e*/ 	.short	(.L_21 - .L_20)
	.align		4
.L_20:
        /*0060*/ 	.word	index@(.nv.constant0.triton_poi_fused_constant_pad_nd_relu_25)
        /*0064*/ 	.short	0x0210
        /*0066*/ 	.short	0x0014


	//----- nvinfo : EIATTR_SW_WAR
	.align		4
.L_21:
        /*0068*/ 	.byte	0x04, 0x36
        /*006a*/ 	.short	(.L_23 - .L_22)
.L_22:
        /*006c*/ 	.word	0x00000008
.L_23:


//--------------------- .nv.callgraph             --------------------------
	.section	.nv.callgraph,"",@"SHT_CUDA_CALLGRAPH"
	.align	4
	.sectionentsize	8
	.align		4
        /*0000*/ 	.word	0x00000000
	.align		4
        /*0004*/ 	.word	0xffffffff
	.align		4
        /*0008*/ 	.word	0x00000000
	.align		4
        /*000c*/ 	.word	0xfffffffe
	.align		4
        /*0010*/ 	.word	0x00000000
	.align		4
        /*0014*/ 	.word	0xfffffffd
	.align		4
        /*0018*/ 	.word	0x00000000
	.align		4
        /*001c*/ 	.word	0xfffffffc


//--------------------- .text.triton_poi_fused_constant_pad_nd_relu_25 --------------------------
	.section	.text.triton_poi_fused_constant_pad_nd_relu_25,"ax",@progbits
	.align	128
        .global         triton_poi_fused_constant_pad_nd_relu_25
        .type           triton_poi_fused_constant_pad_nd_relu_25,@function
        .size           triton_poi_fused_constant_pad_nd_relu_25,(.L_x_1 - triton_poi_fused_constant_pad_nd_relu_25)
        .other          triton_poi_fused_constant_pad_nd_relu_25,@"STO_CUDA_ENTRY STV_DEFAULT"
triton_poi_fused_constant_pad_nd_relu_25:
.text.triton_poi_fused_constant_pad_nd_relu_25:
[----:B------:R-:W-:Y:S01]  /*0000*/  LDC R1, c[0x0][0x28] ;  /* 0x00000a00ff017b82 */ /* 0x000fe20000000800 */
[----:B------:R-:W1:Y:S01]  /*0010*/  S2R R0, SR_TID.X ;  /* 0x0000000000007919 */ /* 0x000e620000002100 */
[----:B------:R-:W-:Y:S01]  /*0020*/  ULDC.64 UR4, c[0x0][0x210] ;  /* 0x0000840000047ab9 */ /* 0x000fe20000000a00 */
[----:B------:R-:W2:Y:S01]  /*0030*/  S2R R3, SR_CTAID.X ;  /* 0x0000000000037919 */ /* 0x000ea20000002500 */
[----:B-1----:R-:W-:-:S05]  /*0040*/  IMAD.SHL.U32 R0, R0, 0x2, RZ ;  /* 0x0000000200007824 */ /* 0x002fca00078e00ff */
[----:B------:R-:W-:-:S05]  /*0050*/  LOP3.LUT R0, R0, 0x1fe, RZ, 0xc0, !PT ;  /* 0x000001fe00007812 */ /* 0x000fca00078ec0ff */
[----:B--2---:R-:W-:-:S04]  /*0060*/  IMAD R0, R3, 0x200, R0 ;  /* 0x0000020003007824 */ /* 0x004fc800078e0200 */
[----:B------:R-:W-:-:S05]  /*0070*/  IMAD.HI R2, R0, 0x2aaaaaab, RZ ;  /* 0x2aaaaaab00027827 */ /* 0x000fca00078e02ff */
[----:B------:R-:W-:Y:S01]  /*0080*/  LEA.HI R3, R2, R2, RZ, 0x1 ;  /* 0x0000000202037211 */ /* 0x000fe200078f08ff */
[----:B------:R-:W-:-:S04]  /*0090*/  VIADD R2, R0, 0x1 ;  /* 0x0000000100027836 */ /* 0x000fc80000000000 */
[----:B------:R-:W-:-:S04]  /*00a0*/  IMAD.HI R5, R2, 0x2aaaaaab, RZ ;  /* 0x2aaaaaab02057827 */ /* 0x000fc800078e02ff */
[----:B------:R-:W-:Y:S01]  /*00b0*/  IMAD.HI R4, R3, 0x2aaaaaab, RZ ;  /* 0x2aaaaaab03047827 */ /* 0x000fe200078e02ff */
[----:B------:R-:W-:-:S03]  /*00c0*/  LEA.HI R7, R5, R5, RZ, 0x1 ;  /* 0x0000000505077211 */ /* 0x000fc600078f08ff */
[----:B------:R-:W-:Y:S01]  /*00d0*/  IMAD.HI R5, R0, 0x38e38e39, RZ ;  /* 0x38e38e3900057827 */ /* 0x000fe200078e02ff */
[----:B------:R-:W-:-:S03]  /*00e0*/  LEA.HI R6, R4, R4, RZ, 0x1 ;  /* 0x0000000404067211 */ /* 0x000fc600078f08ff */
[----:B------:R-:W-:Y:S01]  /*00f0*/  IMAD R7, R7, -0x6, R2 ;  /* 0xfffffffa07077824 */ /* 0x000fe200078e0202 */
[----:B------:R-:W-:Y:S01]  /*0100*/  SHF.R.U32.HI R2, RZ, 0x1f, R5 ;  /* 0x0000001fff027819 */ /* 0x000fe20000011605 */
[----:B------:R-:W-:Y:S02]  /*0110*/  IMAD R4, R3, -0x6, R0 ;  /* 0xfffffffa03047824 */ /* 0x000fe400078e0200 */
[----:B------:R-:W-:Y:S01]  /*0120*/  IMAD R6, R6, -0x6, R3 ;  /* 0xfffffffa06067824 */ /* 0x000fe200078e0203 */
[----:B------:R-:W-:Y:S01]  /*0130*/  LEA.HI R2, R5, R2, RZ, 0x1d ;  /* 0x0000000205027211 */ /* 0x000fe200078fe8ff */
[----:B------:R-:W-:Y:S02]  /*0140*/  VIADD R3, R4, 0xffffffff ;  /* 0xffffffff04037836 */ /* 0x000fe40000000000 */
[----:B------:R-:W-:Y:S02]  /*0150*/  VIADD R8, R6, 0xffffffff ;  /* 0xffffffff06087836 */ /* 0x000fe40000000000 */
[----:B------:R-:W-:-:S02]  /*0160*/  VIADD R5, R7, 0xffffffff ;  /* 0xffffffff07057836 */ /* 0x000fc40000000000 */
[----:B------:R-:W-:Y:S01]  /*0170*/  IMAD.SHL.U32 R9, R2, 0x10, RZ ;  /* 0x0000001002097824 */ /* 0x000fe200078e00ff */
[----:B------:R-:W-:Y:S01]  /*0180*/  LOP3.LUT R3, R8, R3, RZ, 0xfc, !PT ;  /* 0x0000000308037212 */ /* 0x000fe200078efcff */
[----:B------:R-:W-:Y:S01]  /*0190*/  IMAD.SHL.U32 R6, R6, 0x4, RZ ;  /* 0x0000000406067824 */ /* 0x000fe200078e00ff */
[----:B------:R-:W-:Y:S02]  /*01a0*/  LOP3.LUT R5, R8, R5, RZ, 0xfc, !PT ;  /* 0x0000000508057212 */ /* 0x000fe400078efcff */
[----:B------:R-:W-:Y:S02]  /*01b0*/  SHF.R.S32.HI R11, RZ, 0x1f, R9 ;  /* 0x0000001fff0b7819 */ /* 0x000fe40000011409 */
[CC--:B------:R-:W-:Y:S02]  /*01c0*/  IADD3 R8, P2, P3, R6.reuse, R9.reuse, R4 ;  /* 0x0000000906087210 */ /* 0x0c0fe40007b5e004 */
[----:B------:R-:W-:Y:S02]  /*01d0*/  ISETP.GE.U32.AND P1, PT, R3, 0x4, PT ;  /* 0x000000040300780c */ /* 0x000fe40003f26070 */
[----:B------:R-:W-:-:S02]  /*01e0*/  IADD3 R9, P4, P5, R6, R9, R7 ;  /* 0x0000000906097210 */ /* 0x000fc40007d9e007 */
[----:B------:R-:W-:Y:S02]  /*01f0*/  SHF.R.S32.HI R3, RZ, 0x1f, R4 ;  /* 0x0000001fff037819 */ /* 0x000fe40000011404 */
[----:B------:R-:W-:Y:S02]  /*0200*/  SHF.R.S32.HI R6, RZ, 0x1f, R6 ;  /* 0x0000001fff067819 */ /* 0x000fe40000011406 */
[----:B------:R-:W-:Y:S02]  /*0210*/  SHF.R.S32.HI R7, RZ, 0x1f, R7 ;  /* 0x0000001fff077819 */ /* 0x000fe40000011407 */
[----:B------:R-:W-:Y:S02]  /*0220*/  ISETP.GE.U32.AND P0, PT, R5, 0x4, PT ;  /* 0x000000040500780c */ /* 0x000fe40003f06070 */
[CC--:B------:R-:W-:Y:S02]  /*0230*/  IADD3.X R3, R6.reuse, R11.reuse, R3, P2, P3 ;  /* 0x0000000b06037210 */ /* 0x0c0fe400017e6403 */
[----:B------:R-:W-:-:S02]  /*0240*/  IADD3.X R2, R6, R11, R7, P4, P5 ;  /* 0x0000000b06027210 */ /* 0x000fc400027ea407 */
[C---:B------:R-:W-:Y:S02]  /*0250*/  LEA R4, P2, R8.reuse, UR4, 0x2 ;  /* 0x0000000408047c11 */ /* 0x040fe4000f8410ff */
[C---:B------:R-:W-:Y:S02]  /*0260*/  LEA R6, P3, R9.reuse, UR4, 0x2 ;  /* 0x0000000409067c11 */ /* 0x040fe4000f8610ff */
[----:B------:R-:W-:Y:S02]  /*0270*/  LEA.HI.X R5, R8, UR5, R3, 0x2, P2 ;  /* 0x0000000508057c11 */ /* 0x000fe400090f1403 */
[----:B------:R-:W-:Y:S02]  /*0280*/  LEA.HI.X R7, R9, UR5, R2, 0x2, P3 ;  /* 0x0000000509077c11 */ /* 0x000fe400098f1402 */
[----:B------:R-:W-:Y:S01]  /*0290*/  CS2R R8, SRZ ;  /* 0x0000000000087805 */ /* 0x000fe2000001ff00 */
[----:B------:R-:W-:Y:S01]  /*02a0*/  ULDC.64 UR4, c[0x0][0x208] ;  /* 0x0000820000047ab9 */ /* 0x000fe20000000a00 */
[----:B------:R-:W1:Y:S04]  /*02b0*/  LDC.64 R2, c[0x0][0x218] ;  /* 0x00008600ff027b82 */ /* 0x000e680000000a00 */
[----:B------:R-:W2:Y:S04]  /*02c0*/  @!P1 LDG.E R8, desc[UR4][R4.64+-0x14] ;  /* 0xffffec0404089981 */ /* 0x000ea8000c1e1900 */
[----:B------:R-:W3:Y:S01]  /*02d0*/  @!P0 LDG.E R9, desc[UR4][R6.64+-0x14] ;  /* 0xffffec0406098981 */ /* 0x000ee2000c1e1900 */
[----:B-1----:R-:W-:Y:S01]  /*02e0*/  IMAD.WIDE R2, R0, 0x4, R2 ;  /* 0x0000000400027825 */ /* 0x002fe200078e0202 */
[----:B--2---:R-:W-:-:S02]  /*02f0*/  SEL R8, R8, RZ, !P1 ;  /* 0x000000ff08087207 */ /* 0x004fc40004800000 */
[----:B---3--:R-:W-:Y:S02]  /*0300*/  SEL R9, R9, RZ, !P0 ;  /* 0x000000ff09097207 */ /* 0x008fe40004000000 */
[C---:B------:R-:W-:Y:S02]  /*0310*/  FSETP.GEU.AND P2, PT, R8.reuse, RZ, PT ;  /* 0x000000ff0800720b */ /* 0x040fe40003f4e000 */
[C---:B------:R-:W-:Y:S02]  /*0320*/  FSETP.GEU.AND P3, PT, R9.reuse, RZ, PT ;  /* 0x000000ff0900720b */ /* 0x040fe40003f6e000 */
[----:B------:R-:W-:Y:S02]  /*0330*/  FSEL R8, R8, RZ, P2 ;  /* 0x000000ff08087208 */ /* 0x000fe40001000000 */
[----:B------:R-:W-:Y:S02]  /*0340*/  FSEL R9, R9, RZ, P3 ;  /* 0x000000ff09097208 */ /* 0x000fe40001800000 */
[----:B------:R-:W-:-:S02]  /*0350*/  SEL R8, R8, RZ, !P1 ;  /* 0x000000ff08087207 */ /* 0x000fc40004800000 */
[----:B------:R-:W-:-:S05]  /*0360*/  SEL R9, R9, RZ, !P0 ;  /* 0x000000ff09097207 */ /* 0x000fca0004000000 */
[----:B------:R-:W-:Y:S01]  /*0370*/  STG.E.64 desc[UR4][R2.64], R8 ;  /* 0x0000000802007986 */ /* 0x000fe2000c101b04 */
[----:B------:R-:W-:Y:S05]  /*0380*/  EXIT ;  /* 0x000000000000794d */ /* 0x000fea0003800000 */
.L_x_0:
[----:B------:R-:W-:-:S00]  /*0390*/  BRA `(.L_x_0) ;  /* 0xfffffffc00fc7947 */ /* 0x000fc0000383ffff */
[----:B------:R-:W-:-:S00]  /*03a0*/  NOP ;  /* 0x0000000000007918 */ /* 0x000fc00000000000 */
        /* <DEDUP_REMOVED lines=13> */
.L_x_1:


//--------------------- .nv.constant0.triton_poi_fused_constant_pad_nd_relu_25 --------------------------
	.section	.nv.constant0.triton_poi_fused_constant_pad_nd_relu_25,"a",@progbits
	.sectionflags	@""
	.align	4
.nv.constant0.triton_poi_fused_constant_pad_nd_relu_25:
	.zero		548
